//
// Generated by NVIDIA NVVM Compiler
//
// Compiler Build ID: CL-36424714
// Cuda compilation tools, release 13.0, V13.0.88
// Based on NVVM 20.0.0
//

.version 9.0
.target sm_100
.address_size 64

	// .globl	_Z15outerProductSumPfS_S_j

.visible .entry _Z15outerProductSumPfS_S_j(
	.param .u64 .ptr .align 1 _Z15outerProductSumPfS_S_j_param_0,
	.param .u64 .ptr .align 1 _Z15outerProductSumPfS_S_j_param_1,
	.param .u64 .ptr .align 1 _Z15outerProductSumPfS_S_j_param_2,
	.param .u32 _Z15outerProductSumPfS_S_j_param_3
)
{
	.reg .pred 	%p<3>;
	.reg .b32 	%r<16>;
	.reg .b32 	%f<6>;
	.reg .b64 	%rd<13>;

	ld.param.u64 	%rd4, [_Z15outerProductSumPfS_S_j_param_0];
	ld.param.u64 	%rd5, [_Z15outerProductSumPfS_S_j_param_1];
	ld.param.u64 	%rd6, [_Z15outerProductSumPfS_S_j_param_2];
	ld.param.u32 	%r7, [_Z15outerProductSumPfS_S_j_param_3];
	mov.u32 	%r1, %ntid.x;
	mov.u32 	%r8, %ctaid.x;
	mov.u32 	%r9, %tid.x;
	mad.lo.s32 	%r15, %r1, %r8, %r9;
	mul.lo.s32 	%r3, %r7, %r7;
	setp.ge.u32 	%p1, %r15, %r3;
	@%p1 bra 	$L__BB0_3;
	mov.u32 	%r10, %nctaid.x;
	mul.lo.s32 	%r4, %r10, %r1;
	cvta.to.global.u64 	%rd1, %rd5;
	cvta.to.global.u64 	%rd2, %rd6;
	cvta.to.global.u64 	%rd3, %rd4;
$L__BB0_2:
	div.u32 	%r11, %r15, %r7;
	cvt.rn.f32.u32 	%f1, %r11;
	cvt.rzi.s32.f32 	%r12, %f1;
	mul.wide.s32 	%rd7, %r12, 4;
	add.s64 	%rd8, %rd1, %rd7;
	ld.global.f32 	%f2, [%rd8];
	mul.lo.s32 	%r13, %r11, %r7;
	sub.s32 	%r14, %r15, %r13;
	mul.wide.u32 	%rd9, %r14, 4;
	add.s64 	%rd10, %rd2, %rd9;
	ld.global.f32 	%f3, [%rd10];
	mul.wide.s32 	%rd11, %r15, 4;
	add.s64 	%rd12, %rd3, %rd11;
	ld.global.f32 	%f4, [%rd12];
	fma.rn.f32 	%f5, %f2, %f3, %f4;
	st.global.f32 	[%rd12], %f5;
	add.s32 	%r15, %r15, %r4;
	setp.lt.u32 	%p2, %r15, %r3;
	@%p2 bra 	$L__BB0_2;
$L__BB0_3:
	ret;

}


// ===== COMPILED SASS (sm_100) =====

	.target	sm_100

	.elftype	@"ET_EXEC"


//--------------------- .note.nv.tkinfo           --------------------------
	.section	.note.nv.tkinfo,"",@"SHT_NOTE"
	.sectionflags	@"SHF_NOTE_NV_TKINFO"
	.tkinfo
        /*0018*/ 	.word	0x00000002
        /*0030*/ 	.string	""
        /*0030*/ 	.string	"ptxas"
        /*0030*/ 	.string	"Cuda compilation tools, release 13.0, V13.0.88"
        /*0030*/ 	.string	"Build cuda_13.0.r13.0/compiler.36424714_0"
        /*0030*/ 	.string	"-arch sm_100 -m 64 "



//--------------------- .note.nv.cuinfo           --------------------------
	.section	.note.nv.cuinfo,"",@"SHT_NOTE"
	.sectionflags	@"SHF_NOTE_NV_CUINFO"
        /*0018*/ 	.short	0x0002
        /*001a*/ 	.short	0x0064
        /*001c*/ 	.short	0x0082
	.zero		2


//--------------------- .nv.info                  --------------------------
	.section	.nv.info,"",@"SHT_CUDA_INFO"
	.align	4


	//----- nvinfo : EIATTR_REGCOUNT
	.align		4
        /*0000*/ 	.byte	0x04, 0x2f
        /*0002*/ 	.short	(.L_1 - .L_0)
	.align		4
.L_0:
        /*0004*/ 	.word	index@(_Z15outerProductSumPfS_S_j)
        /*0008*/ 	.word	0x00000016


	//----- nvinfo : EIATTR_FRAME_SIZE
	.align		4
.L_1:
        /*000c*/ 	.byte	0x04, 0x11
        /*000e*/ 	.short	(.L_3 - .L_2)
	.align		4
.L_2:
        /*0010*/ 	.word	index@(_Z15outerProductSumPfS_S_j)
        /*0014*/ 	.word	0x00000000


	//----- nvinfo : EIATTR_MIN_STACK_SIZE
	.align		4
.L_3:
        /*0018*/ 	.byte	0x04, 0x12
        /*001a*/ 	.short	(.L_5 - .L_4)
	.align		4
.L_4:
        /*001c*/ 	.word	index@(_Z15outerProductSumPfS_S_j)
        /*0020*/ 	.word	0x00000000
.L_5:


//--------------------- .nv.compat                --------------------------
	.section	.nv.compat,"",@"SHT_CUDA_COMPAT_INFO"
	.align	4
        /*0000*/ 	.byte	0x02, 0x09, 0x00, 0x00, 0x02, 0x02, 0x01, 0x00, 0x02, 0x05, 0x05, 0x00, 0x03, 0x07, 0x01, 0x01
        /*0010*/ 	.byte	0x02, 0x03, 0x00, 0x00, 0x02, 0x06, 0x01, 0x00, 0x04, 0x0b, 0x08, 0x00, 0x09, 0x00, 0x00, 0x00
        /*0020*/ 	.byte	0x00, 0x00, 0x00, 0x00


//--------------------- .nv.info._Z15outerProductSumPfS_S_j --------------------------
	.section	.nv.info._Z15outerProductSumPfS_S_j,"",@"SHT_CUDA_INFO"
	.sectionflags	@""
	.align	4


	//----- nvinfo : EIATTR_CUDA_API_VERSION
	.align		4
        /*0000*/ 	.byte	0x04, 0x37
        /*0002*/ 	.short	(.L_7 - .L_6)
.L_6:
        /*0004*/ 	.word	0x00000082


	//----- nvinfo : EIATTR_KPARAM_INFO
	.align		4
.L_7:
        /*0008*/ 	.byte	0x04, 0x17
        /*000a*/ 	.short	(.L_9 - .L_8)
.L_8:
        /*000c*/ 	.word	0x00000000
        /*0010*/ 	.short	0x0003
        /*0012*/ 	.short	0x0018
        /*0014*/ 	.byte	0x00, 0xf0, 0x11, 0x00


	//----- nvinfo : EIATTR_KPARAM_INFO
	.align		4
.L_9:
        /*0018*/ 	.byte	0x04, 0x17
        /*001a*/ 	.short	(.L_11 - .L_10)
.L_10:
        /*001c*/ 	.word	0x00000000
        /*0020*/ 	.short	0x0002
        /*0022*/ 	.short	0x0010
        /*0024*/ 	.byte	0x00, 0xf5, 0x21, 0x00


	//----- nvinfo : EIATTR_KPARAM_INFO
	.align		4
.L_11:
        /*0028*/ 	.byte	0x04, 0x17
        /*002a*/ 	.short	(.L_13 - .L_12)
.L_12:
        /*002c*/ 	.word	0x00000000
        /*0030*/ 	.short	0x0001
        /*0032*/ 	.short	0x0008
        /*0034*/ 	.byte	0x00, 0xf5, 0x21, 0x00


	//----- nvinfo : EIATTR_KPARAM_INFO
	.align		4
.L_13:
        /*0038*/ 	.byte	0x04, 0x17
        /*003a*/ 	.short	(.L_15 - .L_14)
.L_14:
        /*003c*/ 	.word	0x00000000
        /*0040*/ 	.short	0x0000
        /*0042*/ 	.short	0x0000
        /*0044*/ 	.byte	0x00, 0xf5, 0x21, 0x00


	//----- nvinfo : EIATTR_SPARSE_MMA_MASK
	.align		4
.L_15:
        /*0048*/ 	.byte	0x03, 0x50
        /*004a*/ 	.short	0x0000


	//----- nvinfo : EIATTR_MAXREG_COUNT
	.align		4
        /*004c*/ 	.byte	0x03, 0x1b
        /*004e*/ 	.short	0x00ff


	//----- nvinfo : EIATTR_MERCURY_ISA_VERSION
	.align		4
        /*0050*/ 	.byte	0x03, 0x5f
        /*0052*/ 	.short	0x0101


	//----- nvinfo : EIATTR_VRC_CTA_INIT_COUNT
	.align		4
        /*0054*/ 	.byte	0x02, 0x4a
	.zero		1
	.zero		1


	//----- nvinfo : EIATTR_EXIT_INSTR_OFFSETS
	.align		4
        /*0058*/ 	.byte	0x04, 0x1c
        /*005a*/ 	.short	(.L_17 - .L_16)


	//   ....[0]....
.L_16:
        /*005c*/ 	.word	0x00000080


	//   ....[1]....
        /*0060*/ 	.word	0x00000310


	//----- nvinfo : EIATTR_CRS_STACK_SIZE
	.align		4
.L_17:
        /*0064*/ 	.byte	0x04, 0x1e
        /*0066*/ 	.short	(.L_19 - .L_18)
.L_18:
        /*0068*/ 	.word	0x00000000


	//----- nvinfo : EIATTR_CBANK_PARAM_SIZE
	.align		4
.L_19:
        /*006c*/ 	.byte	0x03, 0x19
        /*006e*/ 	.short	0x001c


	//----- nvinfo : EIATTR_PARAM_CBANK
	.align		4
        /*0070*/ 	.byte	0x04, 0x0a
        /*0072*/ 	.short	(.L_21 - .L_20)
	.align		4
.L_20:
        /*0074*/ 	.word	index@(.nv.constant0._Z15outerProductSumPfS_S_j)
        /*0078*/ 	.short	0x0380
        /*007a*/ 	.short	0x001c


	//----- nvinfo : EIATTR_SW_WAR
	.align		4
.L_21:
        /*007c*/ 	.byte	0x04, 0x36
        /*007e*/ 	.short	(.L_23 - .L_22)
.L_22:
        /*0080*/ 	.word	0x00000008
.L_23:


//--------------------- .nv.callgraph             --------------------------
	.section	.nv.callgraph,"",@"SHT_CUDA_CALLGRAPH"
	.align	4
	.sectionentsize	8
	.align		4
        /*0000*/ 	.word	0x00000000
	.align		4
        /*0004*/ 	.word	0xffffffff
	.align		4
        /*0008*/ 	.word	0x00000000
	.align		4
        /*000c*/ 	.word	0xfffffffe
	.align		4
        /*0010*/ 	.word	0x00000000
	.align		4
        /*0014*/ 	.word	0xfffffffd
	.align		4
        /*0018*/ 	.word	0x00000000
	.align		4
        /*001c*/ 	.word	0xfffffffc


//--------------------- .text._Z15outerProductSumPfS_S_j --------------------------
	.section	.text._Z15outerProductSumPfS_S_j,"ax",@progbits
	.align	128
        .global         _Z15outerProductSumPfS_S_j
        .type           _Z15outerProductSumPfS_S_j,@function
        .size           _Z15outerProductSumPfS_S_j,(.L_x_2 - _Z15outerProductSumPfS_S_j)
        .other          _Z15outerProductSumPfS_S_j,@"STO_CUDA_ENTRY STV_DEFAULT"
_Z15outerProductSumPfS_S_j:
.text._Z15outerProductSumPfS_S_j:
[----:B------:R-:W-:Y:S01]  /*0000*/  LDC R1, c[0x0][0x37c] ;  /* 0x0000df00ff017b82 */ /* 0x000fe20000000800 */
[----:B------:R-:W0:Y:S01]  /*0010*/  S2R R0, SR_CTAID.X ;  /* 0x0000000000007919 */ /* 0x000e220000002500 */
[----:B------:R-:W1:Y:S01]  /*0020*/  LDCU UR7, c[0x0][0x398] ;  /* 0x00007300ff0777ac */ /* 0x000e620008000800 */
[----:B------:R-:W0:Y:S01]  /*0030*/  S2R R3, SR_TID.X ;  /* 0x0000000000037919 */ /* 0x000e220000002100 */
[----:B------:R-:W0:Y:S01]  /*0040*/  LDCU UR4, c[0x0][0x360] ;  /* 0x00006c00ff0477ac */ /* 0x000e220008000800 */
[----:B-1----:R-:W-:Y:S01]  /*0050*/  UIMAD UR6, UR7, UR7, URZ ;  /* 0x00000007070672a4 */ /* 0x002fe2000f8e02ff */
[----:B0-----:R-:W-:-:S05]  /*0060*/  IMAD R0, R0, UR4, R3 ;  /* 0x0000000400007c24 */ /* 0x001fca000f8e0203 */
[----:B------:R-:W-:-:S13]  /*0070*/  ISETP.GE.U32.AND P0, PT, R0, UR6, PT ;  /* 0x0000000600007c0c */ /* 0x000fda000bf06070 */
[----:B------:R-:W-:Y:S05]  /*0080*/  @P0 EXIT ;  /* 0x000000000000094d */ /* 0x000fea0003800000 */
[----:B------:R-:W0:Y:S01]  /*0090*/  I2F.U32.RP R10, UR7 ;  /* 0x00000007000a7d06 */ /* 0x000e220008209000 */
[----:B------:R-:W1:Y:S01]  /*00a0*/  LDC.64 R2, c[0x0][0x390] ;  /* 0x0000e400ff027b82 */ /* 0x000e620000000a00 */
[----:B------:R-:W2:Y:S01]  /*00b0*/  LDCU UR5, c[0x0][0x370] ;  /* 0x00006e00ff0577ac */ /* 0x000ea20008000800 */
[----:B------:R-:W-:Y:S02]  /*00c0*/  ISETP.NE.U32.AND P0, PT, RZ, UR7, PT ;  /* 0x00000007ff007c0c */ /* 0x000fe4000bf05070 */
[----:B------:R-:W-:Y:S01]  /*00d0*/  LOP3.LUT R17, RZ, UR7, RZ, 0x33, !PT ;  /* 0x00000007ff117c12 */ /* 0x000fe2000f8e33ff */
[----:B------:R-:W3:Y:S03]  /*00e0*/  LDCU.64 UR8, c[0x0][0x358] ;  /* 0x00006b00ff0877ac */ /* 0x000ee60008000a00 */
[----:B------:R-:W4:Y:S01]  /*00f0*/  LDC.64 R4, c[0x0][0x380] ;  /* 0x0000e000ff047b82 */ /* 0x000f220000000a00 */
[----:B0-----:R-:W0:Y:S07]  /*0100*/  MUFU.RCP R10, R10 ;  /* 0x0000000a000a7308 */ /* 0x001e2e0000001000 */
[----:B------:R-:W1:Y:S01]  /*0110*/  LDC.64 R6, c[0x0][0x388] ;  /* 0x0000e200ff067b82 */ /* 0x000e620000000a00 */
[----:B--2---:R-:W-:Y:S01]  /*0120*/  UIMAD UR4, UR4, UR5, URZ ;  /* 0x00000005040472a4 */ /* 0x004fe2000f8e02ff */
[----:B0-----:R-:W-:-:S04]  /*0130*/  IADD3 R8, PT, PT, R10, 0xffffffe, RZ ;  /* 0x0ffffffe0a087810 */ /* 0x001fc80007ffe0ff */
[----:B------:R0:W2:Y:S02]  /*0140*/  F2I.FTZ.U32.TRUNC.NTZ R9, R8 ;  /* 0x0000000800097305 */ /* 0x0000a4000021f000 */
[----:B0-----:R-:W-:Y:S01]  /*0150*/  IMAD.MOV.U32 R8, RZ, RZ, RZ ;  /* 0x000000ffff087224 */ /* 0x001fe200078e00ff */
[----:B--2---:R-:W-:-:S05]  /*0160*/  IADD3 R15, PT, PT, RZ, -R9, RZ ;  /* 0x80000009ff0f7210 */ /* 0x004fca0007ffe0ff */
[----:B------:R-:W-:-:S04]  /*0170*/  IMAD R15, R15, UR7, RZ ;  /* 0x000000070f0f7c24 */ /* 0x000fc8000f8e02ff */
[----:B---34-:R-:W-:-:S07]  /*0180*/  IMAD.HI.U32 R15, R9, R15, R8 ;  /* 0x0000000f090f7227 */ /* 0x018fce00078e0008 */
.L_x_0:
[----:B0-----:R-:W-:-:S05]  /*0190*/  IMAD.HI.U32 R8, R15, R0, RZ ;  /* 0x000000000f087227 */ /* 0x001fca00078e00ff */
[----:B------:R-:W-:-:S05]  /*01a0*/  IADD3 R9, PT, PT, -R8, RZ, RZ ;  /* 0x000000ff08097210 */ /* 0x000fca0007ffe1ff */
[----:B------:R-:W-:-:S05]  /*01b0*/  IMAD R9, R9, UR7, R0 ;  /* 0x0000000709097c24 */ /* 0x000fca000f8e0200 */
[----:B------:R-:W-:-:S13]  /*01c0*/  ISETP.GE.U32.AND P1, PT, R9, UR7, PT ;  /* 0x0000000709007c0c */ /* 0x000fda000bf26070 */
[----:B------:R-:W-:Y:S01]  /*01d0*/  @P1 VIADD R9, R9, -UR7 ;  /* 0x8000000709091c36 */ /* 0x000fe20008000000 */
[----:B------:R-:W-:-:S04]  /*01e0*/  @P1 IADD3 R8, PT, PT, R8, 0x1, RZ ;  /* 0x0000000108081810 */ /* 0x000fc80007ffe0ff */
[----:B------:R-:W-:-:S13]  /*01f0*/  ISETP.GE.U32.AND P2, PT, R9, UR7, PT ;  /* 0x0000000709007c0c */ /* 0x000fda000bf46070 */
[----:B------:R-:W-:-:S05]  /*0200*/  @P2 VIADD R8, R8, 0x1 ;  /* 0x0000000108082836 */ /* 0x000fca0000000000 */
[----:B------:R-:W-:-:S04]  /*0210*/  SEL R8, R17, R8, !P0 ;  /* 0x0000000811087207 */ /* 0x000fc80004000000 */
[----:B------:R-:W-:Y:S02]  /*0220*/  I2FP.F32.U32 R14, R8 ;  /* 0x00000008000e7245 */ /* 0x000fe40000201000 */
[----:B------:R-:W-:Y:S01]  /*0230*/  IADD3 R13, PT, PT, -R8, RZ, RZ ;  /* 0x000000ff080d7210 */ /* 0x000fe20007ffe1ff */
[----:B------:R-:W-:Y:S01]  /*0240*/  IMAD.WIDE R8, R0, 0x4, R4 ;  /* 0x0000000400087825 */ /* 0x000fe200078e0204 */
[----:B------:R-:W0:Y:S03]  /*0250*/  F2I.TRUNC.NTZ R11, R14 ;  /* 0x0000000e000b7305 */ /* 0x000e26000020f100 */
[----:B------:R-:W-:Y:S01]  /*0260*/  IMAD R13, R13, UR7, R0 ;  /* 0x000000070d0d7c24 */ /* 0x000fe2000f8e0200 */
[----:B------:R-:W2:Y:S03]  /*0270*/  LDG.E R19, desc[UR8][R8.64] ;  /* 0x0000000808137981 */ /* 0x000ea6000c1e1900 */
[----:B-1----:R-:W-:-:S06]  /*0280*/  IMAD.WIDE.U32 R12, R13, 0x4, R2 ;  /* 0x000000040d0c7825 */ /* 0x002fcc00078e0002 */
[----:B------:R-:W2:Y:S01]  /*0290*/  LDG.E R13, desc[UR8][R12.64] ;  /* 0x000000080c0d7981 */ /* 0x000ea2000c1e1900 */
[----:B0-----:R-:W-:-:S06]  /*02a0*/  IMAD.WIDE R10, R11, 0x4, R6 ;  /* 0x000000040b0a7825 */ /* 0x001fcc00078e0206 */
[----:B------:R-:W2:Y:S01]  /*02b0*/  LDG.E R10, desc[UR8][R10.64] ;  /* 0x000000080a0a7981 */ /* 0x000ea2000c1e1900 */
[----:B------:R-:W-:-:S04]  /*02c0*/  IADD3 R0, PT, PT, R0, UR4, RZ ;  /* 0x0000000400007c10 */ /* 0x000fc8000fffe0ff */
[----:B------:R-:W-:Y:S01]  /*02d0*/  ISETP.GE.U32.AND P1, PT, R0, UR6, PT ;  /* 0x0000000600007c0c */ /* 0x000fe2000bf26070 */
[----:B--2---:R-:W-:-:S05]  /*02e0*/  FFMA R19, R10, R13, R19 ;  /* 0x0000000d0a137223 */ /* 0x004fca0000000013 */
[----:B------:R0:W-:Y:S07]  /*02f0*/  STG.E desc[UR8][R8.64], R19 ;  /* 0x0000001308007986 */ /* 0x0001ee000c101908 */
[----:B------:R-:W-:Y:S05]  /*0300*/  @!P1 BRA `(.L_x_0) ;  /* 0xfffffffc00a09947 */ /* 0x000fea000383ffff */
[----:B------:R-:W-:Y:S05]  /*0310*/  EXIT ;  /* 0x000000000000794d */ /* 0x000fea0003800000 */
.L_x_1:
[----:B------:R-:W-:-:S00]  /*0320*/  BRA `(.L_x_1) ;  /* 0xfffffffc00fc7947 */ /* 0x000fc0000383ffff */
[----:B------:R-:W-:-:S00]  /*0330*/  NOP ;  /* 0x0000000000007918 */ /* 0x000fc00000000000 */
        /* <DEDUP_REMOVED lines=12> */
.L_x_2:


//--------------------- .nv.shared.reserved.0     --------------------------
	.section	.nv.shared.reserved.0,"aw",@nobits
	.weak		__nv_reservedSMEM_offset_0_alias
	.size		__nv_reservedSMEM_offset_0_alias, 0, 64
	.other		__nv_reservedSMEM_offset_0_alias,@"STO_CUDA_RESERVED_SHARED STV_DEFAULT"
__nv_reservedSMEM_offset_0_alias:
	.zero		0
	.zero		64


//--------------------- .nv.constant0._Z15outerProductSumPfS_S_j --------------------------
	.section	.nv.constant0._Z15outerProductSumPfS_S_j,"a",@progbits
	.sectionflags	@""
	.align	4
.nv.constant0._Z15outerProductSumPfS_S_j:
	.zero		924


//--------------------- SYMBOLS --------------------------

	.type		.nv.reservedSmem.offset0,@object
	.size		.nv.reservedSmem.offset0,0x4
